	.headerflags	@"EF_CUDA_TEXMODE_UNIFIED EF_CUDA_64BIT_ADDRESS EF_CUDA_ACCELERATORS EF_CUDA_SM90 EF_CUDA_VIRTUAL_SM(EF_CUDA_SM90)"
	.elftype	@"ET_EXEC"


//--------------------- .nv.info                  --------------------------
	.section	.nv.info,"",@"SHT_CUDA_INFO"
	.align	4


	//----- nvinfo : EIATTR_REGCOUNT
	.align		4
        /*0000*/ 	.byte	0x04, 0x2f
        /*0002*/ 	.short	(.L_2 - .L_1)
	.align		4
.L_1:
        /*0004*/ 	.word	index@(triton_poi_fused_add_mul_pow_tanh_0)
        /*0008*/ 	.word	0x0000000c


	//----- nvinfo : EIATTR_MIN_STACK_SIZE
	.align		4
.L_2:
        /*000c*/ 	.byte	0x04, 0x12
        /*000e*/ 	.short	(.L_4 - .L_3)
	.align		4
.L_3:
        /*0010*/ 	.word	index@(triton_poi_fused_add_mul_pow_tanh_0)
        /*0014*/ 	.word	0x00000000


	//----- nvinfo : EIATTR_FRAME_SIZE
	.align		4
.L_4:
        /*0018*/ 	.byte	0x04, 0x11
        /*001a*/ 	.short	(.L_6 - .L_5)
	.align		4
.L_5:
        /*001c*/ 	.word	index@(triton_poi_fused_add_mul_pow_tanh_0)
        /*0020*/ 	.word	0x00000000


	//----- nvinfo : EIATTR_MIN_STACK_SIZE
	.align		4
.L_6:
        /*0024*/ 	.byte	0x04, 0x12
        /*0026*/ 	.short	(.L_8 - .L_7)
	.align		4
.L_7:
        /*0028*/ 	.word	index@(triton_poi_fused_add_mul_pow_tanh_0)
        /*002c*/ 	.word	0x00000000
.L_8:


//--------------------- .nv.info.triton_poi_fused_add_mul_pow_tanh_0 --------------------------
	.section	.nv.info.triton_poi_fused_add_mul_pow_tanh_0,"",@"SHT_CUDA_INFO"
	.sectionflags	@""
	.align	4


	//----- nvinfo : EIATTR_CUDA_API_VERSION
	.align		4
        /*0000*/ 	.byte	0x04, 0x37
        /*0002*/ 	.short	(.L_10 - .L_9)
.L_9:
        /*0004*/ 	.word	0x0000007c


	//----- nvinfo : EIATTR_KPARAM_INFO
	.align		4
.L_10:
        /*0008*/ 	.byte	0x04, 0x17
        /*000a*/ 	.short	(.L_12 - .L_11)
.L_11:
        /*000c*/ 	.word	0x00000000
        /*0010*/ 	.short	0x0002
        /*0012*/ 	.short	0x0010
        /*0014*/ 	.byte	0x00, 0xf0, 0x11, 0x00


	//----- nvinfo : EIATTR_KPARAM_INFO
	.align		4
.L_12:
        /*0018*/ 	.byte	0x04, 0x17
        /*001a*/ 	.short	(.L_14 - .L_13)
.L_13:
        /*001c*/ 	.word	0x00000000
        /*0020*/ 	.short	0x0001
        /*0022*/ 	.short	0x0008
        /*0024*/ 	.byte	0x00, 0xf4, 0x21, 0x00


	//----- nvinfo : EIATTR_KPARAM_INFO
	.align		4
.L_14:
        /*0028*/ 	.byte	0x04, 0x17
        /*002a*/ 	.short	(.L_16 - .L_15)
.L_15:
        /*002c*/ 	.word	0x00000000
        /*0030*/ 	.short	0x0000
        /*0032*/ 	.short	0x0000
        /*0034*/ 	.byte	0x00, 0xf4, 0x21, 0x00


	//----- nvinfo : EIATTR_SPARSE_MMA_MASK
	.align		4
.L_16:
        /*0038*/ 	.byte	0x03, 0x50
        /*003a*/ 	.short	0x0000


	//----- nvinfo : EIATTR_MAXREG_COUNT
	.align		4
        /*003c*/ 	.byte	0x03, 0x1b
        /*003e*/ 	.short	0x00ff


	//----- nvinfo : EIATTR_EXIT_INSTR_OFFSETS
	.align		4
        /*0040*/ 	.byte	0x04, 0x1c
        /*0042*/ 	.short	(.L_18 - .L_17)


	//   ....[0]....
.L_17:
        /*0044*/ 	.word	0x000002f0


	//   ....[1]....
        /*0048*/ 	.word	0x00000310


	//----- nvinfo : EIATTR_REQNTID
	.align		4
.L_18:
        /*004c*/ 	.byte	0x04, 0x10
        /*004e*/ 	.short	(.L_20 - .L_19)
.L_19:
        /*0050*/ 	.word	0x00000080
        /*0054*/ 	.word	0x00000001
        /*0058*/ 	.word	0x00000001


	//----- nvinfo : EIATTR_CRS_STACK_SIZE
	.align		4
.L_20:
        /*005c*/ 	.byte	0x04, 0x1e
        /*005e*/ 	.short	(.L_22 - .L_21)
.L_21:
        /*0060*/ 	.word	0x00000000


	//----- nvinfo : EIATTR_CBANK_PARAM_SIZE
	.align		4
.L_22:
        /*0064*/ 	.byte	0x03, 0x19
        /*0066*/ 	.short	0x0014


	//----- nvinfo : EIATTR_PARAM_CBANK
	.align		4
        /*0068*/ 	.byte	0x04, 0x0a
        /*006a*/ 	.short	(.L_24 - .L_23)
	.align		4
.L_23:
        /*006c*/ 	.word	index@(.nv.constant0.triton_poi_fused_add_mul_pow_tanh_0)
        /*0070*/ 	.short	0x0210
        /*0072*/ 	.short	0x0014


	//----- nvinfo : EIATTR_SW_WAR
	.align		4
.L_24:
        /*0074*/ 	.byte	0x04, 0x36
        /*0076*/ 	.short	(.L_26 - .L_25)
.L_25:
        /*0078*/ 	.word	0x00000008
.L_26:


//--------------------- .nv.callgraph             --------------------------
	.section	.nv.callgraph,"",@"SHT_CUDA_CALLGRAPH"
	.align	4
	.sectionentsize	8
	.align		4
        /*0000*/ 	.word	0x00000000
	.align		4
        /*0004*/ 	.word	0xffffffff
	.align		4
        /*0008*/ 	.word	0x00000000
	.align		4
        /*000c*/ 	.word	0xfffffffe
	.align		4
        /*0010*/ 	.word	0x00000000
	.align		4
        /*0014*/ 	.word	0xfffffffd
	.align		4
        /*0018*/ 	.word	0x00000000
	.align		4
        /*001c*/ 	.word	0xfffffffc


//--------------------- .nv.constant4             --------------------------
	.section	.nv.constant4,"a",@progbits
	.align	8
	.align		8
.nv.constant4:
        /*0000*/ 	.dword	_$_str


//--------------------- .text.triton_poi_fused_add_mul_pow_tanh_0 --------------------------
	.section	.text.triton_poi_fused_add_mul_pow_tanh_0,"ax",@progbits
	.align	128
        .global         triton_poi_fused_add_mul_pow_tanh_0
        .type           triton_poi_fused_add_mul_pow_tanh_0,@function
        .size           triton_poi_fused_add_mul_pow_tanh_0,(.L_x_6 - triton_poi_fused_add_mul_pow_tanh_0)
        .other          triton_poi_fused_add_mul_pow_tanh_0,@"STO_CUDA_ENTRY STV_DEFAULT"
triton_poi_fused_add_mul_pow_tanh_0:
.text.triton_poi_fused_add_mul_pow_tanh_0:
[----:B------:R-:W0:Y:S02]  /*0000*/  LDC R1, c[0x0][0x28] ;  /* 0x00000a00ff017b82 */ /* 0x000e240000000800 */
[----:B------:R-:W1:Y:S01]  /*0010*/  S2R R2, SR_TID.X ;  /* 0x0000000000027919 */ /* 0x000e620000002100 */
[----:B------:R-:W-:Y:S01]  /*0020*/  ULDC.64 UR4, c[0x0][0x208] ;  /* 0x0000820000047ab9 */ /* 0x000fe20000000a00 */
[----:B------:R-:W-:Y:S01]  /*0030*/  BSSY B0, `(.L_x_0) ;  /* 0x000000a000007945 */ /* 0x000fe20003800000 */
[----:B------:R-:W-:Y:S01]  /*0040*/  HFMA2.MMA R4, -RZ, RZ, 0, 0 ;  /* 0x00000000ff047435 */ /* 0x000fe200000001ff */
[----:B------:R-:W2:Y:S01]  /*0050*/  S2R R3, SR_CTAID.X ;  /* 0x0000000000037919 */ /* 0x000ea20000002500 */
[----:B-1----:R-:W-:-:S04]  /*0060*/  LOP3.LUT R2, R2, 0x7f, RZ, 0xc0, !PT ;  /* 0x0000007f02027812 */ /* 0x002fc800078ec0ff */
[----:B--2---:R-:W-:-:S04]  /*0070*/  LEA R2, R3, R2, 0x7 ;  /* 0x0000000203027211 */ /* 0x004fc800078e38ff */
[----:B------:R-:W-:-:S13]  /*0080*/  ISETP.GE.AND P0, PT, R2, 0x100, PT ;  /* 0x000001000200780c */ /* 0x000fda0003f06270 */
[----:B------:R-:W-:Y:S05]  /*0090*/  @P0 BRA `(.L_x_1) ;  /* 0x00000000000c0947 */ /* 0x000fea0003800000 */
[----:B------:R-:W1:Y:S02]  /*00a0*/  LDC.64 R4, c[0x0][0x210] ;  /* 0x00008400ff047b82 */ /* 0x000e640000000a00 */
[----:B-1----:R-:W-:-:S06]  /*00b0*/  IMAD.WIDE R4, R2, 0x4, R4 ;  /* 0x0000000402047825 */ /* 0x002fcc00078e0204 */
[----:B------:R1:W5:Y:S02]  /*00c0*/  LDG.E R4, desc[UR4][R4.64] ;  /* 0x0000000404047981 */ /* 0x000364000c1e1900 */
.L_x_1:
[----:B------:R-:W-:Y:S05]  /*00d0*/  BSYNC B0 ;  /* 0x0000000000007941 */ /* 0x000fea0003800000 */
.L_x_0:
[-C--:B-----5:R-:W-:Y:S01]  /*00e0*/  FMUL R3, R4, R4.reuse ;  /* 0x0000000404037220 */ /* 0x0a0fe20000400000 */
[----:B------:R-:W-:Y:S01]  /*00f0*/  BSSY B0, `(.L_x_2) ;  /* 0x0000019000007945 */ /* 0x000fe20003800000 */
[----:B------:R-:W-:Y:S02]  /*0100*/  SHF.R.S32.HI R7, RZ, 0x1f, R2 ;  /* 0x0000001fff077819 */ /* 0x000fe40000011402 */
[----:B------:R-:W-:-:S04]  /*0110*/  FMUL R3, R3, R4 ;  /* 0x0000000403037220 */ /* 0x000fc80000400000 */
[----:B------:R-:W-:-:S04]  /*0120*/  FFMA R3, R3, 0.044714998453855514526, R4 ;  /* 0x3d37271303037823 */ /* 0x000fc80000000004 */
[----:B------:R-:W-:-:S04]  /*0130*/  FMUL R9, R3, 0.79788458347320556641 ;  /* 0x3f4c422a03097820 */ /* 0x000fc80000400000 */
[----:B------:R-:W-:-:S05]  /*0140*/  FADD.FTZ R6, |R9|, -RZ ;  /* 0x800000ff09067221 */ /* 0x000fca0000010200 */
[----:B------:R-:W-:-:S13]  /*0150*/  FSETP.GE.AND P1, PT, R6, 0.60000002384185791016, PT ;  /* 0x3f19999a0600780b */ /* 0x000fda0003f26000 */
[----:B------:R-:W-:Y:S05]  /*0160*/  @!P1 BRA `(.L_x_3) ;  /* 0x0000000000289947 */ /* 0x000fea0003800000 */
[C---:B------:R-:W-:Y:S01]  /*0170*/  FMUL R3, R6.reuse, 2.8853900432586669922 ;  /* 0x4038aa3b06037820 */ /* 0x040fe20000400000 */
[----:B------:R-:W-:Y:S02]  /*0180*/  MOV R0, 0x3f800000 ;  /* 0x3f80000000007802 */ /* 0x000fe40000000f00 */
[----:B------:R-:W-:-:S03]  /*0190*/  FSETP.GE.AND P1, PT, R6, 9.010913848876953125, PT ;  /* 0x41102cb40600780b */ /* 0x000fc60003f26000 */
[----:B------:R-:W2:Y:S02]  /*01a0*/  MUFU.EX2 R3, R3 ;  /* 0x0000000300037308 */ /* 0x000ea40000000800 */
[----:B-12---:R-:W-:-:S06]  /*01b0*/  FADD R5, R3, 1 ;  /* 0x3f80000003057421 */ /* 0x006fcc0000000000 */
[----:B------:R-:W1:Y:S02]  /*01c0*/  MUFU.RCP R5, R5 ;  /* 0x0000000500057308 */ /* 0x000e640000001000 */
[----:B-1----:R-:W-:-:S05]  /*01d0*/  FFMA.FTZ R0, R5, -2, R0 ;  /* 0xc000000005007823 */ /* 0x002fca0000010000 */
[----:B------:R-:W-:-:S04]  /*01e0*/  FSEL R0, R0, 1, !P1 ;  /* 0x3f80000000007808 */ /* 0x000fc80004800000 */
[----:B------:R-:W-:Y:S01]  /*01f0*/  LOP3.LUT R0, R0, 0x80000000, R9, 0xf8, !PT ;  /* 0x8000000000007812 */ /* 0x000fe200078ef809 */
[----:B------:R-:W-:Y:S06]  /*0200*/  BRA `(.L_x_4) ;  /* 0x00000000001c7947 */ /* 0x000fec0003800000 */
.L_x_3:
[----:B------:R-:W-:Y:S01]  /*0210*/  HFMA2.MMA R0, -RZ, RZ, 1.125, -9232 ;  /* 0x3c80f082ff007435 */ /* 0x000fe200000001ff */
[----:B------:R-:W-:-:S09]  /*0220*/  FMUL R3, R9, R9 ;  /* 0x0000000909037220 */ /* 0x000fd20000400000 */
[----:B------:R-:W-:-:S04]  /*0230*/  FFMA.FTZ R0, R3, R0, -0.052303962409496307373 ;  /* 0xbd563cae03007423 */ /* 0x000fc80000010000 */
[----:B------:R-:W-:-:S04]  /*0240*/  FFMA.FTZ R0, R3, R0, 0.1331529766321182251 ;  /* 0x3e08594103007423 */ /* 0x000fc80000010000 */
[----:B------:R-:W-:-:S04]  /*0250*/  FFMA.FTZ R0, R3, R0, -0.33332768082618713379 ;  /* 0xbeaaa9ed03007423 */ /* 0x000fc80000010000 */
[----:B------:R-:W-:-:S04]  /*0260*/  FFMA.FTZ R0, R3, R0, RZ ;  /* 0x0000000003007223 */ /* 0x000fc800000100ff */
[----:B------:R-:W-:-:S07]  /*0270*/  FFMA.FTZ R0, R9, R0, R9 ;  /* 0x0000000009007223 */ /* 0x000fce0000010009 */
.L_x_4:
[----:B------:R-:W-:Y:S05]  /*0280*/  BSYNC B0 ;  /* 0x0000000000007941 */ /* 0x000fea0003800000 */
.L_x_2:
[----:B------:R-:W-:Y:S01]  /*0290*/  ULDC.64 UR6, c[0x0][0x218] ;  /* 0x0000860000067ab9 */ /* 0x000fe20000000a00 */
[----:B------:R-:W-:Y:S01]  /*02a0*/  FMUL R3, R4, 0.5 ;  /* 0x3f00000004037820 */ /* 0x000fe20000400000 */
[----:B------:R-:W-:Y:S01]  /*02b0*/  LEA R4, P1, R2, UR6, 0x2 ;  /* 0x0000000602047c11 */ /* 0x000fe2000f8210ff */
[----:B------:R-:W-:-:S03]  /*02c0*/  FADD R0, R0, 1 ;  /* 0x3f80000000007421 */ /* 0x000fc60000000000 */
[----:B-1----:R-:W-:Y:S01]  /*02d0*/  LEA.HI.X R5, R2, UR7, R7, 0x2, P1 ;  /* 0x0000000702057c11 */ /* 0x002fe200088f1407 */
[----:B------:R-:W-:Y:S01]  /*02e0*/  FMUL R3, R3, R0 ;  /* 0x0000000003037220 */ /* 0x000fe20000400000 */
[----:B------:R-:W-:Y:S07]  /*02f0*/  @P0 EXIT ;  /* 0x000000000000094d */ /* 0x000fee0003800000 */
[----:B------:R-:W-:Y:S01]  /*0300*/  STG.E desc[UR4][R4.64], R3 ;  /* 0x0000000304007986 */ /* 0x000fe2000c101904 */
[----:B------:R-:W-:Y:S05]  /*0310*/  EXIT ;  /* 0x000000000000794d */ /* 0x000fea0003800000 */
.L_x_5:
[----:B------:R-:W-:-:S00]  /*0320*/  BRA `(.L_x_5) ;  /* 0xfffffffc00fc7947 */ /* 0x000fc0000383ffff */
[----:B------:R-:W-:-:S00]  /*0330*/  NOP ;  /* 0x0000000000007918 */ /* 0x000fc00000000000 */
        /* <DEDUP_REMOVED lines=12> */
.L_x_6:


//--------------------- .nv.global.init           --------------------------
	.section	.nv.global.init,"aw",@progbits
.nv.global.init:
	.type		_$_str,@object
	.size		_$_str,(.L_0 - _$_str)
_$_str:
        /*0000*/ 	.byte	0x5f, 0x5f, 0x43, 0x55, 0x44, 0x41, 0x5f, 0x46, 0x54, 0x5a, 0x00
.L_0:


//--------------------- .nv.constant0.triton_poi_fused_add_mul_pow_tanh_0 --------------------------
	.section	.nv.constant0.triton_poi_fused_add_mul_pow_tanh_0,"a",@progbits
	.sectionflags	@""
	.align	4
.nv.constant0.triton_poi_fused_add_mul_pow_tanh_0:
	.zero		548
